//
// Generated by NVIDIA NVVM Compiler
//
// Compiler Build ID: CL-36424714
// Cuda compilation tools, release 13.0, V13.0.88
// Based on NVVM 20.0.0
//

.version 9.0
.target sm_100
.address_size 64

	// .globl	writeToSurface

.visible .entry writeToSurface(
	.param .u64 writeToSurface_param_0,
	.param .u32 writeToSurface_param_1,
	.param .u32 writeToSurface_param_2,
	.param .u8 writeToSurface_param_3,
	.param .u8 writeToSurface_param_4,
	.param .u8 writeToSurface_param_5
)
{
	.reg .pred 	%p<4>;
	.reg .b16 	%rs<8>;
	.reg .b32 	%r<14>;
	.reg .b64 	%rd<2>;

	ld.param.u64 	%rd1, [writeToSurface_param_0];
	ld.param.u32 	%r3, [writeToSurface_param_1];
	ld.param.u32 	%r4, [writeToSurface_param_2];
	ld.param.s8 	%rs1, [writeToSurface_param_3];
	ld.param.s8 	%rs2, [writeToSurface_param_4];
	ld.param.s8 	%rs3, [writeToSurface_param_5];
	mov.u32 	%r6, %ctaid.x;
	mov.u32 	%r7, %ntid.x;
	mov.u32 	%r8, %tid.x;
	mad.lo.s32 	%r1, %r6, %r7, %r8;
	mov.u32 	%r9, %ctaid.y;
	mov.u32 	%r10, %ntid.y;
	mov.u32 	%r11, %tid.y;
	mad.lo.s32 	%r12, %r9, %r10, %r11;
	setp.ge.u32 	%p1, %r1, %r3;
	setp.ge.u32 	%p2, %r12, %r4;
	or.pred  	%p3, %p1, %p2;
	@%p3 bra 	$L__BB0_2;
	shl.b32 	%r13, %r1, 2;
	and.b16  	%rs4, %rs1, 255;
	and.b16  	%rs5, %rs2, 255;
	and.b16  	%rs6, %rs3, 255;
	mov.b16 	%rs7, 255;
	sust.b.2d.v4.b8.trap 	[%rd1, {%r13, %r12}], {%rs4, %rs5, %rs6, %rs7};
$L__BB0_2:
	ret;

}
	// .globl	interleaveRGB
.visible .entry interleaveRGB(
	.param .u64 interleaveRGB_param_0,
	.param .u32 interleaveRGB_param_1,
	.param .u32 interleaveRGB_param_2,
	.param .u64 .ptr .align 1 interleaveRGB_param_3,
	.param .u64 .ptr .align 1 interleaveRGB_param_4,
	.param .u64 .ptr .align 1 interleaveRGB_param_5
)
{
	.reg .pred 	%p<4>;
	.reg .b16 	%rs<5>;
	.reg .b32 	%r<17>;
	.reg .b64 	%rd<12>;

	ld.param.u64 	%rd1, [interleaveRGB_param_0];
	ld.param.u32 	%r3, [interleaveRGB_param_1];
	ld.param.u32 	%r5, [interleaveRGB_param_2];
	ld.param.u64 	%rd2, [interleaveRGB_param_3];
	ld.param.u64 	%rd3, [interleaveRGB_param_4];
	ld.param.u64 	%rd4, [interleaveRGB_param_5];
	mov.u32 	%r6, %ctaid.x;
	mov.u32 	%r7, %ntid.x;
	mov.u32 	%r8, %tid.x;
	mad.lo.s32 	%r1, %r6, %r7, %r8;
	mov.u32 	%r9, %ctaid.y;
	mov.u32 	%r10, %ntid.y;
	mov.u32 	%r11, %tid.y;
	mad.lo.s32 	%r12, %r9, %r10, %r11;
	setp.ge.u32 	%p1, %r1, %r3;
	setp.ge.u32 	%p2, %r12, %r5;
	or.pred  	%p3, %p1, %p2;
	@%p3 bra 	$L__BB1_2;
	cvta.to.global.u64 	%rd5, %rd2;
	cvta.to.global.u64 	%rd6, %rd3;
	cvta.to.global.u64 	%rd7, %rd4;
	mad.lo.s32 	%r13, %r3, %r12, %r1;
	cvt.u64.u32 	%rd8, %r13;
	add.s64 	%rd9, %rd5, %rd8;
	ld.global.u8 	%rs1, [%rd9];
	add.s64 	%rd10, %rd6, %rd8;
	ld.global.u8 	%rs2, [%rd10];
	add.s64 	%rd11, %rd7, %rd8;
	ld.global.u8 	%rs3, [%rd11];
	shl.b32 	%r14, %r1, 2;
	not.b32 	%r15, %r12;
	add.s32 	%r16, %r5, %r15;
	mov.b16 	%rs4, 255;
	sust.b.2d.v4.b8.trap 	[%rd1, {%r14, %r16}], {%rs1, %rs2, %rs3, %rs4};
$L__BB1_2:
	ret;

}
	// .globl	correlateWithTex
.visible .entry correlateWithTex(
	.param .u64 correlateWithTex_param_0,
	.param .u64 .ptr .align 1 correlateWithTex_param_1,
	.param .u64 .ptr .align 1 correlateWithTex_param_2,
	.param .u32 correlateWithTex_param_3,
	.param .u32 correlateWithTex_param_4,
	.param .u32 correlateWithTex_param_5,
	.param .u32 correlateWithTex_param_6,
	.param .u32 correlateWithTex_param_7,
	.param .u32 correlateWithTex_param_8,
	.param .u32 correlateWithTex_param_9
)
{
	.reg .pred 	%p<16>;
	.reg .b32 	%r<53>;
	.reg .b32 	%f<77>;
	.reg .b64 	%rd<44>;

	ld.param.u64 	%rd25, [correlateWithTex_param_0];
	ld.param.u32 	%r20, [correlateWithTex_param_3];
	ld.param.u32 	%r21, [correlateWithTex_param_5];
	ld.param.u32 	%r22, [correlateWithTex_param_6];
	ld.param.u32 	%r23, [correlateWithTex_param_7];
	ld.param.u32 	%r24, [correlateWithTex_param_8];
	mov.u32 	%r25, %ntid.x;
	mov.u32 	%r26, %ctaid.x;
	mov.u32 	%r27, %tid.x;
	mad.lo.s32 	%r1, %r25, %r26, %r27;
	mov.u32 	%r2, %ntid.y;
	mov.u32 	%r3, %ctaid.y;
	mov.u32 	%r4, %tid.y;
	mad.lo.s32 	%r5, %r2, %r3, %r4;
	setp.ge.s32 	%p1, %r1, %r23;
	setp.ge.s32 	%p2, %r5, %r24;
	or.pred  	%p3, %p1, %p2;
	setp.lt.s32 	%p4, %r21, 1;
	or.pred  	%p5, %p3, %p4;
	setp.lt.s32 	%p6, %r22, 1;
	or.pred  	%p7, %p5, %p6;
	@%p7 bra 	$L__BB2_14;
	and.b32  	%r6, %r22, 7;
	and.b32  	%r7, %r22, 3;
	and.b32  	%r8, %r22, 2147483640;
	and.b32  	%r9, %r22, 1;
	neg.s32 	%r10, %r8;
	add.s32 	%r29, %r5, 1;
	mul.wide.u32 	%rd1, %r29, 4;
	add.s32 	%r30, %r5, 2;
	mul.wide.u32 	%rd2, %r30, 4;
	add.s32 	%r31, %r5, 4;
	mul.wide.u32 	%rd3, %r31, 4;
	add.s32 	%r32, %r5, 5;
	mul.wide.u32 	%rd4, %r32, 4;
	add.s32 	%r33, %r5, 6;
	mul.wide.u32 	%rd5, %r33, 4;
	add.s32 	%r34, %r5, 7;
	mul.wide.u32 	%rd6, %r34, 4;
	mul.wide.u32 	%rd26, %r2, %r3;
	cvt.u64.u32 	%rd27, %r4;
	add.s64 	%rd28, %rd26, %rd27;
	shl.b64 	%rd7, %rd28, 2;
	mov.b32 	%r48, 0;
$L__BB2_2:
	setp.lt.u32 	%p8, %r22, 8;
	add.s32 	%r36, %r48, %r1;
	not.b32 	%r37, %r36;
	add.s32 	%r38, %r20, %r37;
	cvt.rn.f32.s32 	%f1, %r38;
	mov.b32 	%r51, 0;
	@%p8 bra 	$L__BB2_5;
	add.s32 	%r39, %r5, 3;
	mul.wide.u32 	%rd41, %r39, 4;
	mov.u64 	%rd36, %rd7;
	mov.u64 	%rd37, %rd6;
	mov.u64 	%rd38, %rd5;
	mov.u64 	%rd39, %rd4;
	mov.u64 	%rd40, %rd3;
	mov.u64 	%rd42, %rd2;
	mov.u64 	%rd43, %rd1;
	mov.u32 	%r49, %r10;
$L__BB2_4:
	.pragma "nounroll";
	cvt.rn.f32.u64 	%f2, %rd36;
	tex.2d.v4.f32.f32 	{%f3, %f4, %f5, %f6}, [%rd25, {%f2, %f1}];
	cvt.rn.f32.u64 	%f7, %rd43;
	tex.2d.v4.f32.f32 	{%f8, %f9, %f10, %f11}, [%rd25, {%f7, %f1}];
	cvt.rn.f32.u64 	%f12, %rd42;
	tex.2d.v4.f32.f32 	{%f13, %f14, %f15, %f16}, [%rd25, {%f12, %f1}];
	cvt.rn.f32.u64 	%f17, %rd41;
	tex.2d.v4.f32.f32 	{%f18, %f19, %f20, %f21}, [%rd25, {%f17, %f1}];
	cvt.rn.f32.u64 	%f22, %rd40;
	tex.2d.v4.f32.f32 	{%f23, %f24, %f25, %f26}, [%rd25, {%f22, %f1}];
	cvt.rn.f32.u64 	%f27, %rd39;
	tex.2d.v4.f32.f32 	{%f28, %f29, %f30, %f31}, [%rd25, {%f27, %f1}];
	cvt.rn.f32.u64 	%f32, %rd38;
	tex.2d.v4.f32.f32 	{%f33, %f34, %f35, %f36}, [%rd25, {%f32, %f1}];
	cvt.rn.f32.u64 	%f37, %rd37;
	tex.2d.v4.f32.f32 	{%f38, %f39, %f40, %f41}, [%rd25, {%f37, %f1}];
	add.s32 	%r49, %r49, 8;
	add.s64 	%rd43, %rd43, 32;
	add.s64 	%rd42, %rd42, 32;
	add.s64 	%rd41, %rd41, 32;
	add.s64 	%rd40, %rd40, 32;
	add.s64 	%rd39, %rd39, 32;
	add.s64 	%rd38, %rd38, 32;
	add.s64 	%rd37, %rd37, 32;
	add.s64 	%rd36, %rd36, 32;
	setp.ne.s32 	%p9, %r49, 0;
	mov.u32 	%r51, %r8;
	@%p9 bra 	$L__BB2_4;
$L__BB2_5:
	setp.eq.s32 	%p10, %r6, 0;
	@%p10 bra 	$L__BB2_13;
	add.s32 	%r40, %r6, -1;
	setp.lt.u32 	%p11, %r40, 3;
	@%p11 bra 	$L__BB2_8;
	add.s32 	%r41, %r51, %r5;
	mul.wide.u32 	%rd29, %r41, 4;
	cvt.rn.f32.u64 	%f42, %rd29;
	tex.2d.v4.f32.f32 	{%f43, %f44, %f45, %f46}, [%rd25, {%f42, %f1}];
	add.s32 	%r42, %r41, 1;
	mul.wide.u32 	%rd30, %r42, 4;
	cvt.rn.f32.u64 	%f47, %rd30;
	tex.2d.v4.f32.f32 	{%f48, %f49, %f50, %f51}, [%rd25, {%f47, %f1}];
	add.s32 	%r43, %r41, 2;
	mul.wide.u32 	%rd31, %r43, 4;
	cvt.rn.f32.u64 	%f52, %rd31;
	tex.2d.v4.f32.f32 	{%f53, %f54, %f55, %f56}, [%rd25, {%f52, %f1}];
	add.s32 	%r44, %r41, 3;
	mul.wide.u32 	%rd32, %r44, 4;
	cvt.rn.f32.u64 	%f57, %rd32;
	tex.2d.v4.f32.f32 	{%f58, %f59, %f60, %f61}, [%rd25, {%f57, %f1}];
	add.s32 	%r51, %r51, 4;
$L__BB2_8:
	setp.eq.s32 	%p12, %r7, 0;
	@%p12 bra 	$L__BB2_13;
	setp.eq.s32 	%p13, %r7, 1;
	@%p13 bra 	$L__BB2_11;
	add.s32 	%r45, %r51, %r5;
	mul.wide.u32 	%rd33, %r45, 4;
	cvt.rn.f32.u64 	%f62, %rd33;
	tex.2d.v4.f32.f32 	{%f63, %f64, %f65, %f66}, [%rd25, {%f62, %f1}];
	add.s32 	%r46, %r45, 1;
	mul.wide.u32 	%rd34, %r46, 4;
	cvt.rn.f32.u64 	%f67, %rd34;
	tex.2d.v4.f32.f32 	{%f68, %f69, %f70, %f71}, [%rd25, {%f67, %f1}];
	add.s32 	%r51, %r51, 2;
$L__BB2_11:
	setp.eq.s32 	%p14, %r9, 0;
	@%p14 bra 	$L__BB2_13;
	add.s32 	%r47, %r51, %r5;
	mul.wide.u32 	%rd35, %r47, 4;
	cvt.rn.f32.u64 	%f72, %rd35;
	tex.2d.v4.f32.f32 	{%f73, %f74, %f75, %f76}, [%rd25, {%f72, %f1}];
$L__BB2_13:
	add.s32 	%r48, %r48, 1;
	setp.ne.s32 	%p15, %r48, %r21;
	@%p15 bra 	$L__BB2_2;
$L__BB2_14:
	ret;

}


// ===== COMPILED SASS (sm_100) =====

	.target	sm_100

	.elftype	@"ET_EXEC"


//--------------------- .note.nv.tkinfo           --------------------------
	.section	.note.nv.tkinfo,"",@"SHT_NOTE"
	.sectionflags	@"SHF_NOTE_NV_TKINFO"
	.tkinfo
        /*0018*/ 	.word	0x00000002
        /*0030*/ 	.string	""
        /*0030*/ 	.string	"ptxas"
        /*0030*/ 	.string	"Cuda compilation tools, release 13.0, V13.0.88"
        /*0030*/ 	.string	"Build cuda_13.0.r13.0/compiler.36424714_0"
        /*0030*/ 	.string	"-arch sm_100 -m 64 "



//--------------------- .note.nv.cuinfo           --------------------------
	.section	.note.nv.cuinfo,"",@"SHT_NOTE"
	.sectionflags	@"SHF_NOTE_NV_CUINFO"
        /*0018*/ 	.short	0x0002
        /*001a*/ 	.short	0x0064
        /*001c*/ 	.short	0x0082
	.zero		2


//--------------------- .nv.info                  --------------------------
	.section	.nv.info,"",@"SHT_CUDA_INFO"
	.align	4


	//----- nvinfo : EIATTR_REGCOUNT
	.align		4
        /*0000*/ 	.byte	0x04, 0x2f
        /*0002*/ 	.short	(.L_1 - .L_0)
	.align		4
.L_0:
        /*0004*/ 	.word	index@(writeToSurface)
        /*0008*/ 	.word	0x0000000a


	//----- nvinfo : EIATTR_FRAME_SIZE
	.align		4
.L_1:
        /*000c*/ 	.byte	0x04, 0x11
        /*000e*/ 	.short	(.L_3 - .L_2)
	.align		4
.L_2:
        /*0010*/ 	.word	index@(writeToSurface)
        /*0014*/ 	.word	0x00000000


	//----- nvinfo : EIATTR_REGCOUNT
	.align		4
.L_3:
        /*0018*/ 	.byte	0x04, 0x2f
        /*001a*/ 	.short	(.L_5 - .L_4)
	.align		4
.L_4:
        /*001c*/ 	.word	index@(interleaveRGB)
        /*0020*/ 	.word	0x0000000e


	//----- nvinfo : EIATTR_FRAME_SIZE
	.align		4
.L_5:
        /*0024*/ 	.byte	0x04, 0x11
        /*0026*/ 	.short	(.L_7 - .L_6)
	.align		4
.L_6:
        /*0028*/ 	.word	index@(interleaveRGB)
        /*002c*/ 	.word	0x00000000


	//----- nvinfo : EIATTR_REGCOUNT
	.align		4
.L_7:
        /*0030*/ 	.byte	0x04, 0x2f
        /*0032*/ 	.short	(.L_9 - .L_8)
	.align		4
.L_8:
        /*0034*/ 	.word	index@(correlateWithTex)
        /*0038*/ 	.word	0x0000000c


	//----- nvinfo : EIATTR_FRAME_SIZE
	.align		4
.L_9:
        /*003c*/ 	.byte	0x04, 0x11
        /*003e*/ 	.short	(.L_11 - .L_10)
	.align		4
.L_10:
        /*0040*/ 	.word	index@(correlateWithTex)
        /*0044*/ 	.word	0x00000000


	//----- nvinfo : EIATTR_MIN_STACK_SIZE
	.align		4
.L_11:
        /*0048*/ 	.byte	0x04, 0x12
        /*004a*/ 	.short	(.L_13 - .L_12)
	.align		4
.L_12:
        /*004c*/ 	.word	index@(correlateWithTex)
        /*0050*/ 	.word	0x00000000


	//----- nvinfo : EIATTR_MIN_STACK_SIZE
	.align		4
.L_13:
        /*0054*/ 	.byte	0x04, 0x12
        /*0056*/ 	.short	(.L_15 - .L_14)
	.align		4
.L_14:
        /*0058*/ 	.word	index@(interleaveRGB)
        /*005c*/ 	.word	0x00000000


	//----- nvinfo : EIATTR_MIN_STACK_SIZE
	.align		4
.L_15:
        /*0060*/ 	.byte	0x04, 0x12
        /*0062*/ 	.short	(.L_17 - .L_16)
	.align		4
.L_16:
        /*0064*/ 	.word	index@(writeToSurface)
        /*0068*/ 	.word	0x00000000
.L_17:


//--------------------- .nv.compat                --------------------------
	.section	.nv.compat,"",@"SHT_CUDA_COMPAT_INFO"
	.align	4
        /*0000*/ 	.byte	0x02, 0x09, 0x00, 0x00, 0x02, 0x02, 0x02, 0x00, 0x02, 0x05, 0x05, 0x00, 0x03, 0x07, 0x01, 0x01
        /*0010*/ 	.byte	0x02, 0x03, 0x00, 0x00, 0x02, 0x06, 0x01, 0x00, 0x04, 0x0b, 0x08, 0x00, 0x09, 0x00, 0x00, 0x00
        /*0020*/ 	.byte	0x00, 0x00, 0x00, 0x00


//--------------------- .nv.info.correlateWithTex --------------------------
	.section	.nv.info.correlateWithTex,"",@"SHT_CUDA_INFO"
	.sectionflags	@""
	.align	4


	//----- nvinfo : EIATTR_CUDA_API_VERSION
	.align		4
        /*0000*/ 	.byte	0x04, 0x37
        /*0002*/ 	.short	(.L_19 - .L_18)
.L_18:
        /*0004*/ 	.word	0x00000082


	//----- nvinfo : EIATTR_KPARAM_INFO
	.align		4
.L_19:
        /*0008*/ 	.byte	0x04, 0x17
        /*000a*/ 	.short	(.L_21 - .L_20)
.L_20:
        /*000c*/ 	.word	0x00000000
        /*0010*/ 	.short	0x0009
        /*0012*/ 	.short	0x0030
        /*0014*/ 	.byte	0x00, 0xf0, 0x11, 0x00


	//----- nvinfo : EIATTR_KPARAM_INFO
	.align		4
.L_21:
        /*0018*/ 	.byte	0x04, 0x17
        /*001a*/ 	.short	(.L_23 - .L_22)
.L_22:
        /*001c*/ 	.word	0x00000000
        /*0020*/ 	.short	0x0008
        /*0022*/ 	.short	0x002c
        /*0024*/ 	.byte	0x00, 0xf0, 0x11, 0x00


	//----- nvinfo : EIATTR_KPARAM_INFO
	.align		4
.L_23:
        /*0028*/ 	.byte	0x04, 0x17
        /*002a*/ 	.short	(.L_25 - .L_24)
.L_24:
        /*002c*/ 	.word	0x00000000
        /*0030*/ 	.short	0x0007
        /*0032*/ 	.short	0x0028
        /*0034*/ 	.byte	0x00, 0xf0, 0x11, 0x00


	//----- nvinfo : EIATTR_KPARAM_INFO
	.align		4
.L_25:
        /*0038*/ 	.byte	0x04, 0x17
        /*003a*/ 	.short	(.L_27 - .L_26)
.L_26:
        /*003c*/ 	.word	0x00000000
        /*0040*/ 	.short	0x0006
        /*0042*/ 	.short	0x0024
        /*0044*/ 	.byte	0x00, 0xf0, 0x11, 0x00


	//----- nvinfo : EIATTR_KPARAM_INFO
	.align		4
.L_27:
        /*0048*/ 	.byte	0x04, 0x17
        /*004a*/ 	.short	(.L_29 - .L_28)
.L_28:
        /*004c*/ 	.word	0x00000000
        /*0050*/ 	.short	0x0005
        /*0052*/ 	.short	0x0020
        /*0054*/ 	.byte	0x00, 0xf0, 0x11, 0x00


	//----- nvinfo : EIATTR_KPARAM_INFO
	.align		4
.L_29:
        /*0058*/ 	.byte	0x04, 0x17
        /*005a*/ 	.short	(.L_31 - .L_30)
.L_30:
        /*005c*/ 	.word	0x00000000
        /*0060*/ 	.short	0x0004
        /*0062*/ 	.short	0x001c
        /*0064*/ 	.byte	0x00, 0xf0, 0x11, 0x00


	//----- nvinfo : EIATTR_KPARAM_INFO
	.align		4
.L_31:
        /*0068*/ 	.byte	0x04, 0x17
        /*006a*/ 	.short	(.L_33 - .L_32)
.L_32:
        /*006c*/ 	.word	0x00000000
        /*0070*/ 	.short	0x0003
        /*0072*/ 	.short	0x0018
        /*0074*/ 	.byte	0x00, 0xf0, 0x11, 0x00


	//----- nvinfo : EIATTR_KPARAM_INFO
	.align		4
.L_33:
        /*0078*/ 	.byte	0x04, 0x17
        /*007a*/ 	.short	(.L_35 - .L_34)
.L_34:
        /*007c*/ 	.word	0x00000000
        /*0080*/ 	.short	0x0002
        /*0082*/ 	.short	0x0010
        /*0084*/ 	.byte	0x00, 0xf5, 0x21, 0x00


	//----- nvinfo : EIATTR_KPARAM_INFO
	.align		4
.L_35:
        /*0088*/ 	.byte	0x04, 0x17
        /*008a*/ 	.short	(.L_37 - .L_36)
.L_36:
        /*008c*/ 	.word	0x00000000
        /*0090*/ 	.short	0x0001
        /*0092*/ 	.short	0x0008
        /*0094*/ 	.byte	0x00, 0xf5, 0x21, 0x00


	//----- nvinfo : EIATTR_KPARAM_INFO
	.align		4
.L_37:
        /*0098*/ 	.byte	0x04, 0x17
        /*009a*/ 	.short	(.L_39 - .L_38)
.L_38:
        /*009c*/ 	.word	0x00000000
        /*00a0*/ 	.short	0x0000
        /*00a2*/ 	.short	0x0000
        /*00a4*/ 	.byte	0x00, 0xf0, 0x21, 0x00


	//----- nvinfo : EIATTR_SPARSE_MMA_MASK
	.align		4
.L_39:
        /*00a8*/ 	.byte	0x03, 0x50
        /*00aa*/ 	.short	0x0000


	//----- nvinfo : EIATTR_MAXREG_COUNT
	.align		4
        /*00ac*/ 	.byte	0x03, 0x1b
        /*00ae*/ 	.short	0x00ff


	//----- nvinfo : EIATTR_MERCURY_ISA_VERSION
	.align		4
        /*00b0*/ 	.byte	0x03, 0x5f
        /*00b2*/ 	.short	0x0101


	//----- nvinfo : EIATTR_VRC_CTA_INIT_COUNT
	.align		4
        /*00b4*/ 	.byte	0x02, 0x4a
	.zero		1
	.zero		1


	//----- nvinfo : EIATTR_EXIT_INSTR_OFFSETS
	.align		4
        /*00b8*/ 	.byte	0x04, 0x1c
        /*00ba*/ 	.short	(.L_41 - .L_40)


	//   ....[0]....
.L_40:
        /*00bc*/ 	.word	0x000000f0


	//   ....[1]....
        /*00c0*/ 	.word	0x00000100


	//----- nvinfo : EIATTR_CBANK_PARAM_SIZE
	.align		4
.L_41:
        /*00c4*/ 	.byte	0x03, 0x19
        /*00c6*/ 	.short	0x0034


	//----- nvinfo : EIATTR_PARAM_CBANK
	.align		4
        /*00c8*/ 	.byte	0x04, 0x0a
        /*00ca*/ 	.short	(.L_43 - .L_42)
	.align		4
.L_42:
        /*00cc*/ 	.word	index@(.nv.constant0.correlateWithTex)
        /*00d0*/ 	.short	0x0380
        /*00d2*/ 	.short	0x0034


	//----- nvinfo : EIATTR_SW_WAR
	.align		4
.L_43:
        /*00d4*/ 	.byte	0x04, 0x36
        /*00d6*/ 	.short	(.L_45 - .L_44)
.L_44:
        /*00d8*/ 	.word	0x00000008
.L_45:


//--------------------- .nv.info.interleaveRGB    --------------------------
	.section	.nv.info.interleaveRGB,"",@"SHT_CUDA_INFO"
	.sectionflags	@""
	.align	4


	//----- nvinfo : EIATTR_CUDA_API_VERSION
	.align		4
        /*0000*/ 	.byte	0x04, 0x37
        /*0002*/ 	.short	(.L_47 - .L_46)
.L_46:
        /*0004*/ 	.word	0x00000082


	//----- nvinfo : EIATTR_KPARAM_INFO
	.align		4
.L_47:
        /*0008*/ 	.byte	0x04, 0x17
        /*000a*/ 	.short	(.L_49 - .L_48)
.L_48:
        /*000c*/ 	.word	0x00000000
        /*0010*/ 	.short	0x0005
        /*0012*/ 	.short	0x0020
        /*0014*/ 	.byte	0x00, 0xf5, 0x21, 0x00


	//----- nvinfo : EIATTR_KPARAM_INFO
	.align		4
.L_49:
        /*0018*/ 	.byte	0x04, 0x17
        /*001a*/ 	.short	(.L_51 - .L_50)
.L_50:
        /*001c*/ 	.word	0x00000000
        /*0020*/ 	.short	0x0004
        /*0022*/ 	.short	0x0018
        /*0024*/ 	.byte	0x00, 0xf5, 0x21, 0x00


	//----- nvinfo : EIATTR_KPARAM_INFO
	.align		4
.L_51:
        /*0028*/ 	.byte	0x04, 0x17
        /*002a*/ 	.short	(.L_53 - .L_52)
.L_52:
        /*002c*/ 	.word	0x00000000
        /*0030*/ 	.short	0x0003
        /*0032*/ 	.short	0x0010
        /*0034*/ 	.byte	0x00, 0xf5, 0x21, 0x00


	//----- nvinfo : EIATTR_KPARAM_INFO
	.align		4
.L_53:
        /*0038*/ 	.byte	0x04, 0x17
        /*003a*/ 	.short	(.L_55 - .L_54)
.L_54:
        /*003c*/ 	.word	0x00000000
        /*0040*/ 	.short	0x0002
        /*0042*/ 	.short	0x000c
        /*0044*/ 	.byte	0x00, 0xf0, 0x11, 0x00


	//----- nvinfo : EIATTR_KPARAM_INFO
	.align		4
.L_55:
        /*0048*/ 	.byte	0x04, 0x17
        /*004a*/ 	.short	(.L_57 - .L_56)
.L_56:
        /*004c*/ 	.word	0x00000000
        /*0050*/ 	.short	0x0001
        /*0052*/ 	.short	0x0008
        /*0054*/ 	.byte	0x00, 0xf0, 0x11, 0x00


	//----- nvinfo : EIATTR_KPARAM_INFO
	.align		4
.L_57:
        /*0058*/ 	.byte	0x04, 0x17
        /*005a*/ 	.short	(.L_59 - .L_58)
.L_58:
        /*005c*/ 	.word	0x00000000
        /*0060*/ 	.short	0x0000
        /*0062*/ 	.short	0x0000
        /*0064*/ 	.byte	0x00, 0xf0, 0x21, 0x00


	//----- nvinfo : EIATTR_SPARSE_MMA_MASK
	.align		4
.L_59:
        /*0068*/ 	.byte	0x03, 0x50
        /*006a*/ 	.short	0x0000


	//----- nvinfo : EIATTR_MAXREG_COUNT
	.align		4
        /*006c*/ 	.byte	0x03, 0x1b
        /*006e*/ 	.short	0x00ff


	//----- nvinfo : EIATTR_MERCURY_ISA_VERSION
	.align		4
        /*0070*/ 	.byte	0x03, 0x5f
        /*0072*/ 	.short	0x0101


	//----- nvinfo : EIATTR_VRC_CTA_INIT_COUNT
	.align		4
        /*0074*/ 	.byte	0x02, 0x4a
	.zero		1
	.zero		1


	//----- nvinfo : EIATTR_EXIT_INSTR_OFFSETS
	.align		4
        /*0078*/ 	.byte	0x04, 0x1c
        /*007a*/ 	.short	(.L_61 - .L_60)


	//   ....[0]....
.L_60:
        /*007c*/ 	.word	0x000000c0


	//   ....[1]....
        /*0080*/ 	.word	0x00000230


	//----- nvinfo : EIATTR_CBANK_PARAM_SIZE
	.align		4
.L_61:
        /*0084*/ 	.byte	0x03, 0x19
        /*0086*/ 	.short	0x0028


	//----- nvinfo : EIATTR_PARAM_CBANK
	.align		4
        /*0088*/ 	.byte	0x04, 0x0a
        /*008a*/ 	.short	(.L_63 - .L_62)
	.align		4
.L_62:
        /*008c*/ 	.word	index@(.nv.constant0.interleaveRGB)
        /*0090*/ 	.short	0x0380
        /*0092*/ 	.short	0x0028


	//----- nvinfo : EIATTR_SW_WAR
	.align		4
.L_63:
        /*0094*/ 	.byte	0x04, 0x36
        /*0096*/ 	.short	(.L_65 - .L_64)
.L_64:
        /*0098*/ 	.word	0x00000008
.L_65:


//--------------------- .nv.info.writeToSurface   --------------------------
	.section	.nv.info.writeToSurface,"",@"SHT_CUDA_INFO"
	.sectionflags	@""
	.align	4


	//----- nvinfo : EIATTR_CUDA_API_VERSION
	.align		4
        /*0000*/ 	.byte	0x04, 0x37
        /*0002*/ 	.short	(.L_67 - .L_66)
.L_66:
        /*0004*/ 	.word	0x00000082


	//----- nvinfo : EIATTR_KPARAM_INFO
	.align		4
.L_67:
        /*0008*/ 	.byte	0x04, 0x17
        /*000a*/ 	.short	(.L_69 - .L_68)
.L_68:
        /*000c*/ 	.word	0x00000000
        /*0010*/ 	.short	0x0005
        /*0012*/ 	.short	0x0012
        /*0014*/ 	.byte	0x00, 0xf0, 0x05, 0x00


	//----- nvinfo : EIATTR_KPARAM_INFO
	.align		4
.L_69:
        /*0018*/ 	.byte	0x04, 0x17
        /*001a*/ 	.short	(.L_71 - .L_70)
.L_70:
        /*001c*/ 	.word	0x00000000
        /*0020*/ 	.short	0x0004
        /*0022*/ 	.short	0x0011
        /*0024*/ 	.byte	0x00, 0xf0, 0x05, 0x00


	//----- nvinfo : EIATTR_KPARAM_INFO
	.align		4
.L_71:
        /*0028*/ 	.byte	0x04, 0x17
        /*002a*/ 	.short	(.L_73 - .L_72)
.L_72:
        /*002c*/ 	.word	0x00000000
        /*0030*/ 	.short	0x0003
        /*0032*/ 	.short	0x0010
        /*0034*/ 	.byte	0x00, 0xf0, 0x05, 0x00


	//----- nvinfo : EIATTR_KPARAM_INFO
	.align		4
.L_73:
        /*0038*/ 	.byte	0x04, 0x17
        /*003a*/ 	.short	(.L_75 - .L_74)
.L_74:
        /*003c*/ 	.word	0x00000000
        /*0040*/ 	.short	0x0002
        /*0042*/ 	.short	0x000c
        /*0044*/ 	.byte	0x00, 0xf0, 0x11, 0x00


	//----- nvinfo : EIATTR_KPARAM_INFO
	.align		4
.L_75:
        /*0048*/ 	.byte	0x04, 0x17
        /*004a*/ 	.short	(.L_77 - .L_76)
.L_76:
        /*004c*/ 	.word	0x00000000
        /*0050*/ 	.short	0x0001
        /*0052*/ 	.short	0x0008
        /*0054*/ 	.byte	0x00, 0xf0, 0x11, 0x00


	//----- nvinfo : EIATTR_KPARAM_INFO
	.align		4
.L_77:
        /*0058*/ 	.byte	0x04, 0x17
        /*005a*/ 	.short	(.L_79 - .L_78)
.L_78:
        /*005c*/ 	.word	0x00000000
        /*0060*/ 	.short	0x0000
        /*0062*/ 	.short	0x0000
        /*0064*/ 	.byte	0x00, 0xf0, 0x21, 0x00


	//----- nvinfo : EIATTR_SPARSE_MMA_MASK
	.align		4
.L_79:
        /*0068*/ 	.byte	0x03, 0x50
        /*006a*/ 	.short	0x0000


	//----- nvinfo : EIATTR_MAXREG_COUNT
	.align		4
        /*006c*/ 	.byte	0x03, 0x1b
        /*006e*/ 	.short	0x00ff


	//----- nvinfo : EIATTR_MERCURY_ISA_VERSION
	.align		4
        /*0070*/ 	.byte	0x03, 0x5f
        /*0072*/ 	.short	0x0101


	//----- nvinfo : EIATTR_VRC_CTA_INIT_COUNT
	.align		4
        /*0074*/ 	.byte	0x02, 0x4a
	.zero		1
	.zero		1


	//----- nvinfo : EIATTR_EXIT_INSTR_OFFSETS
	.align		4
        /*0078*/ 	.byte	0x04, 0x1c
        /*007a*/ 	.short	(.L_81 - .L_80)


	//   ....[0]....
.L_80:
        /*007c*/ 	.word	0x000000c0


	//   ....[1]....
        /*0080*/ 	.word	0x000001c0


	//----- nvinfo : EIATTR_CBANK_PARAM_SIZE
	.align		4
.L_81:
        /*0084*/ 	.byte	0x03, 0x19
        /*0086*/ 	.short	0x0013


	//----- nvinfo : EIATTR_PARAM_CBANK
	.align		4
        /*0088*/ 	.byte	0x04, 0x0a
        /*008a*/ 	.short	(.L_83 - .L_82)
	.align		4
.L_82:
        /*008c*/ 	.word	index@(.nv.constant0.writeToSurface)
        /*0090*/ 	.short	0x0380
        /*0092*/ 	.short	0x0013


	//----- nvinfo : EIATTR_SW_WAR
	.align		4
.L_83:
        /*0094*/ 	.byte	0x04, 0x36
        /*0096*/ 	.short	(.L_85 - .L_84)
.L_84:
        /*0098*/ 	.word	0x00000008
.L_85:


//--------------------- .nv.callgraph             --------------------------
	.section	.nv.callgraph,"",@"SHT_CUDA_CALLGRAPH"
	.align	4
	.sectionentsize	8
	.align		4
        /*0000*/ 	.word	0x00000000
	.align		4
        /*0004*/ 	.word	0xffffffff
	.align		4
        /*0008*/ 	.word	0x00000000
	.align		4
        /*000c*/ 	.word	0xfffffffe
	.align		4
        /*0010*/ 	.word	0x00000000
	.align		4
        /*0014*/ 	.word	0xfffffffd
	.align		4
        /*0018*/ 	.word	0x00000000
	.align		4
        /*001c*/ 	.word	0xfffffffc


//--------------------- .nv.constant2.correlateWithTex --------------------------
	.section	.nv.constant2.correlateWithTex,"a",@progbits
	.sectionflags	@""
	.align	4
.nv.constant2.correlateWithTex:
	.zero		12


//--------------------- .text.correlateWithTex    --------------------------
	.section	.text.correlateWithTex,"ax",@progbits
	.align	128
        .global         correlateWithTex
        .type           correlateWithTex,@function
        .size           correlateWithTex,(.L_x_3 - correlateWithTex)
        .other          correlateWithTex,@"STO_CUDA_ENTRY STV_DEFAULT"
correlateWithTex:
.text.correlateWithTex:
[----:B------:R-:W-:Y:S01]  /*0000*/  LDC R1, c[0x0][0x37c] ;  /* 0x0000df00ff017b82 */ /* 0x000fe20000000800 */
[----:B------:R-:W0:Y:S01]  /*0010*/  S2R R0, SR_CTAID.Y ;  /* 0x0000000000007919 */ /* 0x000e220000002600 */
[----:B------:R-:W1:Y:S06]  /*0020*/  LDCU UR4, c[0x0][0x360] ;  /* 0x00006c00ff0477ac */ /* 0x000e6c0008000800 */
[----:B------:R-:W2:Y:S01]  /*0030*/  LDC.64 R6, c[0x0][0x3a8] ;  /* 0x0000ea00ff067b82 */ /* 0x000ea20000000a00 */
[----:B------:R-:W0:Y:S01]  /*0040*/  S2R R5, SR_TID.Y ;  /* 0x0000000000057919 */ /* 0x000e220000002200 */
[----:B------:R-:W0:Y:S01]  /*0050*/  LDCU UR5, c[0x0][0x364] ;  /* 0x00006c80ff0577ac */ /* 0x000e220008000800 */
[----:B------:R-:W1:Y:S05]  /*0060*/  S2R R3, SR_CTAID.X ;  /* 0x0000000000037919 */ /* 0x000e6a0000002500 */
[----:B------:R-:W3:Y:S01]  /*0070*/  LDC.64 R8, c[0x0][0x3a0] ;  /* 0x0000e800ff087b82 */ /* 0x000ee20000000a00 */
[----:B------:R-:W1:Y:S01]  /*0080*/  S2R R2, SR_TID.X ;  /* 0x0000000000027919 */ /* 0x000e620000002100 */
[----:B0-----:R-:W-:-:S05]  /*0090*/  IMAD R0, R0, UR5, R5 ;  /* 0x0000000500007c24 */ /* 0x001fca000f8e0205 */
[----:B--2---:R-:W-:Y:S01]  /*00a0*/  ISETP.GE.AND P0, PT, R0, R7, PT ;  /* 0x000000070000720c */ /* 0x004fe20003f06270 */
[----:B-1----:R-:W-:-:S05]  /*00b0*/  IMAD R3, R3, UR4, R2 ;  /* 0x0000000403037c24 */ /* 0x002fca000f8e0202 */
[----:B------:R-:W-:-:S04]  /*00c0*/  ISETP.GE.OR P0, PT, R3, R6, P0 ;  /* 0x000000060300720c */ /* 0x000fc80000706670 */
[----:B---3--:R-:W-:-:S04]  /*00d0*/  ISETP.LT.OR P0, PT, R8, 0x1, P0 ;  /* 0x000000010800780c */ /* 0x008fc80000701670 */
[----:B------:R-:W-:-:S13]  /*00e0*/  ISETP.LT.OR P0, PT, R9, 0x1, P0 ;  /* 0x000000010900780c */ /* 0x000fda0000701670 */
[----:B------:R-:W-:Y:S05]  /*00f0*/  @P0 EXIT ;  /* 0x000000000000094d */ /* 0x000fea0003800000 */
[----:B------:R-:W-:Y:S05]  /*0100*/  EXIT ;  /* 0x000000000000794d */ /* 0x000fea0003800000 */
.L_x_0:
[----:B------:R-:W-:-:S00]  /*0110*/  BRA `(.L_x_0) ;  /* 0xfffffffc00fc7947 */ /* 0x000fc0000383ffff */
[----:B------:R-:W-:-:S00]  /*0120*/  NOP ;  /* 0x0000000000007918 */ /* 0x000fc00000000000 */
        /* <DEDUP_REMOVED lines=13> */
.L_x_3:


//--------------------- .text.interleaveRGB       --------------------------
	.section	.text.interleaveRGB,"ax",@progbits
	.align	128
        .global         interleaveRGB
        .type           interleaveRGB,@function
        .size           interleaveRGB,(.L_x_4 - interleaveRGB)
        .other          interleaveRGB,@"STO_CUDA_ENTRY STV_DEFAULT"
interleaveRGB:
.text.interleaveRGB:
[----:B------:R-:W-:Y:S01]  /*0000*/  LDC R1, c[0x0][0x37c] ;  /* 0x0000df00ff017b82 */ /* 0x000fe20000000800 */
[----:B------:R-:W0:Y:S07]  /*0010*/  S2R R2, SR_TID.Y ;  /* 0x0000000000027919 */ /* 0x000e2e0000002200 */
[----:B------:R-:W1:Y:S01]  /*0020*/  LDC R0, c[0x0][0x360] ;  /* 0x0000d800ff007b82 */ /* 0x000e620000000800 */
[----:B------:R-:W2:Y:S01]  /*0030*/  LDCU.64 UR6, c[0x0][0x388] ;  /* 0x00007100ff0677ac */ /* 0x000ea20008000a00 */
[----:B------:R-:W1:Y:S06]  /*0040*/  S2R R3, SR_TID.X ;  /* 0x0000000000037919 */ /* 0x000e6c0000002100 */
[----:B------:R-:W0:Y:S08]  /*0050*/  S2UR UR5, SR_CTAID.Y ;  /* 0x00000000000579c3 */ /* 0x000e300000002600 */
[----:B------:R-:W0:Y:S08]  /*0060*/  LDC R9, c[0x0][0x364] ;  /* 0x0000d900ff097b82 */ /* 0x000e300000000800 */
[----:B------:R-:W1:Y:S01]  /*0070*/  S2UR UR4, SR_CTAID.X ;  /* 0x00000000000479c3 */ /* 0x000e620000002500 */
[----:B0-----:R-:W-:-:S05]  /*0080*/  IMAD R9, R9, UR5, R2 ;  /* 0x0000000509097c24 */ /* 0x001fca000f8e0202 */
[----:B--2---:R-:W-:Y:S01]  /*0090*/  ISETP.GE.U32.AND P0, PT, R9, UR7, PT ;  /* 0x0000000709007c0c */ /* 0x004fe2000bf06070 */
[----:B-1----:R-:W-:-:S05]  /*00a0*/  IMAD R0, R0, UR4, R3 ;  /* 0x0000000400007c24 */ /* 0x002fca000f8e0203 */
[----:B------:R-:W-:-:S13]  /*00b0*/  ISETP.GE.U32.OR P0, PT, R0, UR6, P0 ;  /* 0x0000000600007c0c */ /* 0x000fda0008706470 */
[----:B------:R-:W-:Y:S05]  /*00c0*/  @P0 EXIT ;  /* 0x000000000000094d */ /* 0x000fea0003800000 */
[----:B------:R-:W0:Y:S01]  /*00d0*/  LDCU.128 UR8, c[0x0][0x390] ;  /* 0x00007200ff0877ac */ /* 0x000e220008000c00 */
[----:B------:R-:W-:Y:S01]  /*00e0*/  IMAD R6, R9, UR6, R0 ;  /* 0x0000000609067c24 */ /* 0x000fe2000f8e0200 */
[----:B------:R-:W1:Y:S01]  /*00f0*/  LDCU.64 UR12, c[0x0][0x3a0] ;  /* 0x00007400ff0c77ac */ /* 0x000e620008000a00 */
[----:B------:R-:W2:Y:S03]  /*0100*/  LDCU.64 UR4, c[0x0][0x358] ;  /* 0x00006b00ff0477ac */ /* 0x000ea60008000a00 */
[C---:B0-----:R-:W-:Y:S02]  /*0110*/  IADD3 R4, P1, PT, R6.reuse, UR10, RZ ;  /* 0x0000000a06047c10 */ /* 0x041fe4000ff3e0ff */
[C---:B------:R-:W-:Y:S02]  /*0120*/  IADD3 R2, P0, PT, R6.reuse, UR8, RZ ;  /* 0x0000000806027c10 */ /* 0x040fe4000ff1e0ff */
[----:B-1----:R-:W-:Y:S01]  /*0130*/  IADD3 R6, P2, PT, R6, UR12, RZ ;  /* 0x0000000c06067c10 */ /* 0x002fe2000ff5e0ff */
[----:B------:R-:W-:-:S02]  /*0140*/  IMAD.X R5, RZ, RZ, UR11, P1 ;  /* 0x0000000bff057e24 */ /* 0x000fc400088e06ff */
[----:B------:R-:W-:Y:S02]  /*0150*/  IMAD.X R3, RZ, RZ, UR9, P0 ;  /* 0x00000009ff037e24 */ /* 0x000fe400080e06ff */
[----:B------:R-:W-:Y:S02]  /*0160*/  IMAD.X R7, RZ, RZ, UR13, P2 ;  /* 0x0000000dff077e24 */ /* 0x000fe400090e06ff */
[----:B--2---:R-:W2:Y:S04]  /*0170*/  LDG.E.U8 R5, desc[UR4][R4.64] ;  /* 0x0000000404057981 */ /* 0x004ea8000c1e1100 */
[----:B------:R-:W2:Y:S04]  /*0180*/  LDG.E.U8 R2, desc[UR4][R2.64] ;  /* 0x0000000402027981 */ /* 0x000ea8000c1e1100 */
[----:B------:R-:W3:Y:S01]  /*0190*/  LDG.E.U8 R6, desc[UR4][R6.64] ;  /* 0x0000000406067981 */ /* 0x000ee2000c1e1100 */
[----:B------:R-:W0:Y:S01]  /*01a0*/  LDCU UR4, c[0x0][0x380] ;  /* 0x00007000ff0477ac */ /* 0x000e220008000800 */
[----:B------:R-:W-:Y:S01]  /*01b0*/  IMAD.MOV.U32 R8, RZ, RZ, 0xff ;  /* 0x000000ffff087424 */ /* 0x000fe200078e00ff */
[----:B------:R-:W-:-:S05]  /*01c0*/  LOP3.LUT R9, RZ, R9, RZ, 0x33, !PT ;  /* 0x00000009ff097212 */ /* 0x000fca00078e33ff */
[----:B------:R-:W-:Y:S01]  /*01d0*/  VIADD R9, R9, UR7 ;  /* 0x0000000709097c36 */ /* 0x000fe20008000000 */
[----:B--2---:R-:W-:-:S04]  /*01e0*/  PRMT R11, R5, 0x7604, R2 ;  /* 0x00007604050b7816 */ /* 0x004fc80000000002 */
[----:B---3--:R-:W-:-:S04]  /*01f0*/  PRMT R11, R6, 0x7054, R11 ;  /* 0x00007054060b7816 */ /* 0x008fc8000000000b */
[----:B------:R-:W-:Y:S01]  /*0200*/  PRMT R11, R8, 0x654, R11 ;  /* 0x00000654080b7816 */ /* 0x000fe2000000000b */
[----:B------:R-:W-:-:S04]  /*0210*/  IMAD.SHL.U32 R8, R0, 0x4, RZ ;  /* 0x0000000400087824 */ /* 0x000fc800078e00ff */
[----:B0-----:R0:W-:Y:S02]  /*0220*/  SUST.D.BA.2D.STRONG.SM.TRAP [R8], R11, UR4 ;  /* 0x70ff040b08007f9d */ /* 0x0011e4000810a900 */
[----:B0-----:R-:W-:Y:S05]  /*0230*/  EXIT ;  /* 0x000000000000794d */ /* 0x001fea0003800000 */
.L_x_1:
        /* <DEDUP_REMOVED lines=12> */
.L_x_4:


//--------------------- .text.writeToSurface      --------------------------
	.section	.text.writeToSurface,"ax",@progbits
	.align	128
        .global         writeToSurface
        .type           writeToSurface,@function
        .size           writeToSurface,(.L_x_5 - writeToSurface)
        .other          writeToSurface,@"STO_CUDA_ENTRY STV_DEFAULT"
writeToSurface:
.text.writeToSurface:
        /* <DEDUP_REMOVED lines=13> */
[----:B------:R-:W0:Y:S01]  /*00d0*/  LDC.U8 R0, c[0x0][0x390] ;  /* 0x0000e400ff007b82 */ /* 0x000e220000000000 */
[----:B------:R-:W1:Y:S01]  /*00e0*/  LDCU UR4, c[0x0][0x380] ;  /* 0x00007000ff0477ac */ /* 0x000e620008000800 */
[----:B------:R-:W-:-:S06]  /*00f0*/  IMAD.MOV.U32 R7, RZ, RZ, 0xff ;  /* 0x000000ffff077424 */ /* 0x000fcc00078e00ff */
[----:B------:R-:W2:Y:S08]  /*0100*/  LDC.S8 R2, c[0x0][0x391] ;  /* 0x0000e440ff027b82 */ /* 0x000eb00000000200 */
[----:B------:R-:W3:Y:S01]  /*0110*/  LDC.S8 R6, c[0x0][0x392] ;  /* 0x0000e480ff067b82 */ /* 0x000ee20000000200 */
[----:B0-----:R-:W-:-:S04]  /*0120*/  PRMT R0, R0, 0x8880, RZ ;  /* 0x0000888000007816 */ /* 0x001fc800000000ff */
[----:B------:R-:W-:Y:S02]  /*0130*/  PRMT R0, R0, 0x7710, RZ ;  /* 0x0000771000007816 */ /* 0x000fe400000000ff */
[----:B--2---:R-:W-:Y:S02]  /*0140*/  PRMT R2, R2, 0x7710, RZ ;  /* 0x0000771002027816 */ /* 0x004fe400000000ff */
[----:B------:R-:W-:-:S04]  /*0150*/  LOP3.LUT R5, R0, 0xff, RZ, 0xc0, !PT ;  /* 0x000000ff00057812 */ /* 0x000fc800078ec0ff */
[----:B------:R-:W-:Y:S01]  /*0160*/  PRMT R5, R2, 0x7604, R5 ;  /* 0x0000760402057816 */ /* 0x000fe20000000005 */
[----:B------:R-:W-:Y:S01]  /*0170*/  IMAD.SHL.U32 R2, R4, 0x4, RZ ;  /* 0x0000000404027824 */ /* 0x000fe200078e00ff */
[----:B---3--:R-:W-:-:S04]  /*0180*/  PRMT R0, R6, 0x7710, RZ ;  /* 0x0000771006007816 */ /* 0x008fc800000000ff */
[----:B------:R-:W-:-:S04]  /*0190*/  PRMT R0, R0, 0x7054, R5 ;  /* 0x0000705400007816 */ /* 0x000fc80000000005 */
[----:B------:R-:W-:-:S04]  /*01a0*/  PRMT R0, R7, 0x654, R0 ;  /* 0x0000065407007816 */ /* 0x000fc80000000000 */
[----:B-1----:R0:W-:Y:S02]  /*01b0*/  SUST.D.BA.2D.STRONG.SM.TRAP [R2], R0, UR4 ;  /* 0x70ff040002007f9d */ /* 0x0021e4000810a900 */
[----:B0-----:R-:W-:Y:S05]  /*01c0*/  EXIT ;  /* 0x000000000000794d */ /* 0x001fea0003800000 */
.L_x_2:
        /* <DEDUP_REMOVED lines=11> */
.L_x_5:


//--------------------- .nv.shared.reserved.0     --------------------------
	.section	.nv.shared.reserved.0,"aw",@nobits
	.weak		__nv_reservedSMEM_offset_0_alias
	.size		__nv_reservedSMEM_offset_0_alias, 0, 64
	.other		__nv_reservedSMEM_offset_0_alias,@"STO_CUDA_RESERVED_SHARED STV_DEFAULT"
__nv_reservedSMEM_offset_0_alias:
	.zero		0
	.zero		64


//--------------------- .nv.constant0.correlateWithTex --------------------------
	.section	.nv.constant0.correlateWithTex,"a",@progbits
	.sectionflags	@""
	.align	4
.nv.constant0.correlateWithTex:
	.zero		948


//--------------------- .nv.constant0.interleaveRGB --------------------------
	.section	.nv.constant0.interleaveRGB,"a",@progbits
	.sectionflags	@""
	.align	4
.nv.constant0.interleaveRGB:
	.zero		936


//--------------------- .nv.constant0.writeToSurface --------------------------
	.section	.nv.constant0.writeToSurface,"a",@progbits
	.sectionflags	@""
	.align	4
.nv.constant0.writeToSurface:
	.zero		915


//--------------------- SYMBOLS --------------------------

	.type		.nv.reservedSmem.offset0,@object
	.size		.nv.reservedSmem.offset0,0x4
